	.headerflags	@"EF_CUDA_TEXMODE_UNIFIED EF_CUDA_64BIT_ADDRESS EF_CUDA_ACCELERATORS EF_CUDA_SM90 EF_CUDA_VIRTUAL_SM(EF_CUDA_SM90)"
	.elftype	@"ET_EXEC"


//--------------------- .nv.info                  --------------------------
	.section	.nv.info,"",@"SHT_CUDA_INFO"
	.align	4


	//----- nvinfo : EIATTR_REGCOUNT
	.align		4
        /*0000*/ 	.byte	0x04, 0x2f
        /*0002*/ 	.short	(.L_1 - .L_0)
	.align		4
.L_0:
        /*0004*/ 	.word	index@(triton_poi_fused_div_10)
        /*0008*/ 	.word	0x0000000e


	//----- nvinfo : EIATTR_MIN_STACK_SIZE
	.align		4
.L_1:
        /*000c*/ 	.byte	0x04, 0x12
        /*000e*/ 	.short	(.L_3 - .L_2)
	.align		4
.L_2:
        /*0010*/ 	.word	index@(triton_poi_fused_div_10)
        /*0014*/ 	.word	0x00000000


	//----- nvinfo : EIATTR_FRAME_SIZE
	.align		4
.L_3:
        /*0018*/ 	.byte	0x04, 0x11
        /*001a*/ 	.short	(.L_5 - .L_4)
	.align		4
.L_4:
        /*001c*/ 	.word	index@(triton_poi_fused_div_10)
        /*0020*/ 	.word	0x00000000


	//----- nvinfo : EIATTR_MIN_STACK_SIZE
	.align		4
.L_5:
        /*0024*/ 	.byte	0x04, 0x12
        /*0026*/ 	.short	(.L_7 - .L_6)
	.align		4
.L_6:
        /*0028*/ 	.word	index@(triton_poi_fused_div_10)
        /*002c*/ 	.word	0x00000000
.L_7:


//--------------------- .nv.info.triton_poi_fused_div_10 --------------------------
	.section	.nv.info.triton_poi_fused_div_10,"",@"SHT_CUDA_INFO"
	.sectionflags	@""
	.align	4


	//----- nvinfo : EIATTR_CUDA_API_VERSION
	.align		4
        /*0000*/ 	.byte	0x04, 0x37
        /*0002*/ 	.short	(.L_9 - .L_8)
.L_8:
        /*0004*/ 	.word	0x0000007c


	//----- nvinfo : EIATTR_KPARAM_INFO
	.align		4
.L_9:
        /*0008*/ 	.byte	0x04, 0x17
        /*000a*/ 	.short	(.L_11 - .L_10)
.L_10:
        /*000c*/ 	.word	0x00000000
        /*0010*/ 	.short	0x0003
        /*0012*/ 	.short	0x0018
        /*0014*/ 	.byte	0x00, 0xf0, 0x11, 0x00


	//----- nvinfo : EIATTR_KPARAM_INFO
	.align		4
.L_11:
        /*0018*/ 	.byte	0x04, 0x17
        /*001a*/ 	.short	(.L_13 - .L_12)
.L_12:
        /*001c*/ 	.word	0x00000000
        /*0020*/ 	.short	0x0002
        /*0022*/ 	.short	0x0010
        /*0024*/ 	.byte	0x00, 0xf4, 0x21, 0x00


	//----- nvinfo : EIATTR_KPARAM_INFO
	.align		4
.L_13:
        /*0028*/ 	.byte	0x04, 0x17
        /*002a*/ 	.short	(.L_15 - .L_14)
.L_14:
        /*002c*/ 	.word	0x00000000
        /*0030*/ 	.short	0x0001
        /*0032*/ 	.short	0x0008
        /*0034*/ 	.byte	0x00, 0xf4, 0x21, 0x00


	//----- nvinfo : EIATTR_KPARAM_INFO
	.align		4
.L_15:
        /*0038*/ 	.byte	0x04, 0x17
        /*003a*/ 	.short	(.L_17 - .L_16)
.L_16:
        /*003c*/ 	.word	0x00000000
        /*0040*/ 	.short	0x0000
        /*0042*/ 	.short	0x0000
        /*0044*/ 	.byte	0x00, 0xf4, 0x21, 0x00


	//----- nvinfo : EIATTR_SPARSE_MMA_MASK
	.align		4
.L_17:
        /*0048*/ 	.byte	0x03, 0x50
        /*004a*/ 	.short	0x0000


	//----- nvinfo : EIATTR_MAXREG_COUNT
	.align		4
        /*004c*/ 	.byte	0x03, 0x1b
        /*004e*/ 	.short	0x00ff


	//----- nvinfo : EIATTR_EXIT_INSTR_OFFSETS
	.align		4
        /*0050*/ 	.byte	0x04, 0x1c
        /*0052*/ 	.short	(.L_19 - .L_18)


	//   ....[0]....
.L_18:
        /*0054*/ 	.word	0x000001a0


	//----- nvinfo : EIATTR_REQNTID
	.align		4
.L_19:
        /*0058*/ 	.byte	0x04, 0x10
        /*005a*/ 	.short	(.L_21 - .L_20)
.L_20:
        /*005c*/ 	.word	0x00000100
        /*0060*/ 	.word	0x00000001
        /*0064*/ 	.word	0x00000001


	//----- nvinfo : EIATTR_CBANK_PARAM_SIZE
	.align		4
.L_21:
        /*0068*/ 	.byte	0x03, 0x19
        /*006a*/ 	.short	0x001c


	//----- nvinfo : EIATTR_PARAM_CBANK
	.align		4
        /*006c*/ 	.byte	0x04, 0x0a
        /*006e*/ 	.short	(.L_23 - .L_22)
	.align		4
.L_22:
        /*0070*/ 	.word	index@(.nv.constant0.triton_poi_fused_div_10)
        /*0074*/ 	.short	0x0210
        /*0076*/ 	.short	0x001c


	//----- nvinfo : EIATTR_SW_WAR
	.align		4
.L_23:
        /*0078*/ 	.byte	0x04, 0x36
        /*007a*/ 	.short	(.L_25 - .L_24)
.L_24:
        /*007c*/ 	.word	0x00000008
.L_25:


//--------------------- .nv.callgraph             --------------------------
	.section	.nv.callgraph,"",@"SHT_CUDA_CALLGRAPH"
	.align	4
	.sectionentsize	8
	.align		4
        /*0000*/ 	.word	0x00000000
	.align		4
        /*0004*/ 	.word	0xffffffff
	.align		4
        /*0008*/ 	.word	0x00000000
	.align		4
        /*000c*/ 	.word	0xfffffffe
	.align		4
        /*0010*/ 	.word	0x00000000
	.align		4
        /*0014*/ 	.word	0xfffffffd
	.align		4
        /*0018*/ 	.word	0x00000000
	.align		4
        /*001c*/ 	.word	0xfffffffc


//--------------------- .text.triton_poi_fused_div_10 --------------------------
	.section	.text.triton_poi_fused_div_10,"ax",@progbits
	.align	128
        .global         triton_poi_fused_div_10
        .type           triton_poi_fused_div_10,@function
        .size           triton_poi_fused_div_10,(.L_x_1 - triton_poi_fused_div_10)
        .other          triton_poi_fused_div_10,@"STO_CUDA_ENTRY STV_DEFAULT"
triton_poi_fused_div_10:
.text.triton_poi_fused_div_10:
[----:B------:R-:W-:Y:S08]  /*0000*/  LDC R1, c[0x0][0x28] ;  /* 0x00000a00ff017b82 */ /* 0x000ff00000000800 */
[----:B------:R-:W1:Y:S01]  /*0010*/  LDC.64 R4, c[0x0][0x218] ;  /* 0x00008600ff047b82 */ /* 0x000e620000000a00 */
[----:B------:R-:W2:Y:S01]  /*0020*/  S2R R0, SR_TID.X ;  /* 0x0000000000007919 */ /* 0x000ea20000002100 */
[----:B------:R-:W-:Y:S01]  /*0030*/  ULDC.64 UR4, c[0x0][0x208] ;  /* 0x0000820000047ab9 */ /* 0x000fe20000000a00 */
[----:B------:R-:W3:Y:S05]  /*0040*/  S2R R9, SR_CTAID.X ;  /* 0x0000000000097919 */ /* 0x000eea0000002500 */
[----:B------:R-:W4:Y:S08]  /*0050*/  LDC.64 R2, c[0x0][0x210] ;  /* 0x00008400ff027b82 */ /* 0x000f300000000a00 */
[----:B------:R-:W5:Y:S01]  /*0060*/  LDC.64 R6, c[0x0][0x220] ;  /* 0x00008800ff067b82 */ /* 0x000f620000000a00 */
[----:B-1----:R-:W5:Y:S01]  /*0070*/  LDG.E R8, desc[UR4][R4.64] ;  /* 0x0000000404087981 */ /* 0x002f62000c1e1900 */
[----:B--2---:R-:W-:-:S04]  /*0080*/  SHF.L.U32 R0, R0, 0x1, RZ ;  /* 0x0000000100007819 */ /* 0x004fc800000006ff */
[----:B------:R-:W-:-:S04]  /*0090*/  LOP3.LUT R0, R0, 0x1fe, RZ, 0xc0, !PT ;  /* 0x000001fe00007812 */ /* 0x000fc800078ec0ff */
[----:B---3--:R-:W-:-:S05]  /*00a0*/  LEA R9, R9, R0, 0x9 ;  /* 0x0000000009097211 */ /* 0x008fca00078e48ff */
[----:B----4-:R-:W-:-:S05]  /*00b0*/  IMAD.WIDE R2, R9, 0x4, R2 ;  /* 0x0000000409027825 */ /* 0x010fca00078e0202 */
[----:B------:R5:W2:Y:S02]  /*00c0*/  LDG.E.64 R10, desc[UR4][R2.64] ;  /* 0x00000004020a7981 */ /* 0x000aa4000c1e1b00 */
[----:B-----5:R-:W-:Y:S01]  /*00d0*/  IMAD.WIDE R2, R9, 0x4, R6 ;  /* 0x0000000409027825 */ /* 0x020fe200078e0206 */
[C---:B------:R-:W-:Y:S02]  /*00e0*/  FSETP.GT.AND P0, PT, |R8|.reuse, 8.50705917302346158658e+37, PT ;  /* 0x7e8000000800780b */ /* 0x040fe40003f04200 */
[----:B------:R-:W-:-:S11]  /*00f0*/  FSETP.GEU.AND P1, PT, |R8|, 1.175494350822287508e-38, PT ;  /* 0x008000000800780b */ /* 0x000fd60003f2e200 */
[----:B------:R-:W-:-:S04]  /*0100*/  @P0 FMUL R8, R8, 0.25 ;  /* 0x3e80000008080820 */ /* 0x000fc80000400000 */
[----:B------:R-:W-:-:S06]  /*0110*/  @!P1 FMUL R8, R8, 16777216 ;  /* 0x4b80000008089820 */ /* 0x000fcc0000400000 */
[----:B------:R-:W1:Y:S01]  /*0120*/  MUFU.RCP R8, R8 ;  /* 0x0000000800087308 */ /* 0x000e620000001000 */
[----:B--2---:R-:W-:Y:S01]  /*0130*/  @P0 FMUL R10, R10, 0.25 ;  /* 0x3e8000000a0a0820 */ /* 0x004fe20000400000 */
[----:B------:R-:W-:-:S03]  /*0140*/  @P0 FMUL R11, R11, 0.25 ;  /* 0x3e8000000b0b0820 */ /* 0x000fc60000400000 */
[----:B------:R-:W-:Y:S01]  /*0150*/  @!P1 FMUL R10, R10, 16777216 ;  /* 0x4b8000000a0a9820 */ /* 0x000fe20000400000 */
[----:B------:R-:W-:-:S03]  /*0160*/  @!P1 FMUL R11, R11, 16777216 ;  /* 0x4b8000000b0b9820 */ /* 0x000fc60000400000 */
[C---:B-1----:R-:W-:Y:S01]  /*0170*/  FMUL R10, R8.reuse, R10 ;  /* 0x0000000a080a7220 */ /* 0x042fe20000400000 */
[----:B------:R-:W-:-:S05]  /*0180*/  FMUL R11, R8, R11 ;  /* 0x0000000b080b7220 */ /* 0x000fca0000400000 */
[----:B------:R-:W-:Y:S01]  /*0190*/  STG.E.64 desc[UR4][R2.64], R10 ;  /* 0x0000000a02007986 */ /* 0x000fe2000c101b04 */
[----:B------:R-:W-:Y:S05]  /*01a0*/  EXIT ;  /* 0x000000000000794d */ /* 0x000fea0003800000 */
.L_x_0:
[----:B------:R-:W-:-:S00]  /*01b0*/  BRA `(.L_x_0) ;  /* 0xfffffffc00fc7947 */ /* 0x000fc0000383ffff */
[----:B------:R-:W-:-:S00]  /*01c0*/  NOP ;  /* 0x0000000000007918 */ /* 0x000fc00000000000 */
        /* <DEDUP_REMOVED lines=11> */
.L_x_1:


//--------------------- .nv.constant0.triton_poi_fused_div_10 --------------------------
	.section	.nv.constant0.triton_poi_fused_div_10,"a",@progbits
	.sectionflags	@""
	.align	4
.nv.constant0.triton_poi_fused_div_10:
	.zero		556
